//
// Generated by NVIDIA NVVM Compiler
//
// Compiler Build ID: CL-36424714
// Cuda compilation tools, release 13.0, V13.0.88
// Based on NVVM 20.0.0
//

.version 9.0
.target sm_100
.address_size 64

	// .globl	_Z11conv_kernelPKfS0_Pfiiiiii
.extern .shared .align 16 .b8 s_kernel[];

.visible .entry _Z11conv_kernelPKfS0_Pfiiiiii(
	.param .u64 .ptr .align 1 _Z11conv_kernelPKfS0_Pfiiiiii_param_0,
	.param .u64 .ptr .align 1 _Z11conv_kernelPKfS0_Pfiiiiii_param_1,
	.param .u64 .ptr .align 1 _Z11conv_kernelPKfS0_Pfiiiiii_param_2,
	.param .u32 _Z11conv_kernelPKfS0_Pfiiiiii_param_3,
	.param .u32 _Z11conv_kernelPKfS0_Pfiiiiii_param_4,
	.param .u32 _Z11conv_kernelPKfS0_Pfiiiiii_param_5,
	.param .u32 _Z11conv_kernelPKfS0_Pfiiiiii_param_6,
	.param .u32 _Z11conv_kernelPKfS0_Pfiiiiii_param_7,
	.param .u32 _Z11conv_kernelPKfS0_Pfiiiiii_param_8
)
{
	.reg .pred 	%p<18>;
	.reg .b32 	%r<71>;
	.reg .b32 	%f<122>;
	.reg .b64 	%rd<42>;

	ld.param.u64 	%rd19, [_Z11conv_kernelPKfS0_Pfiiiiii_param_0];
	ld.param.u64 	%rd20, [_Z11conv_kernelPKfS0_Pfiiiiii_param_1];
	ld.param.u64 	%rd21, [_Z11conv_kernelPKfS0_Pfiiiiii_param_2];
	ld.param.u32 	%r35, [_Z11conv_kernelPKfS0_Pfiiiiii_param_4];
	ld.param.u32 	%r36, [_Z11conv_kernelPKfS0_Pfiiiiii_param_5];
	ld.param.u32 	%r37, [_Z11conv_kernelPKfS0_Pfiiiiii_param_6];
	ld.param.u32 	%r38, [_Z11conv_kernelPKfS0_Pfiiiiii_param_7];
	ld.param.u32 	%r39, [_Z11conv_kernelPKfS0_Pfiiiiii_param_8];
	mov.u32 	%r1, %tid.x;
	mov.u32 	%r2, %tid.y;
	mov.u32 	%r3, %ntid.x;
	mad.lo.s32 	%r64, %r2, %r3, %r1;
	mul.lo.s32 	%r5, %r37, %r36;
	setp.ge.s32 	%p1, %r64, %r5;
	@%p1 bra 	$L__BB0_3;
	mov.u32 	%r40, %ntid.y;
	mul.lo.s32 	%r6, %r3, %r40;
	cvta.to.global.u64 	%rd1, %rd20;
$L__BB0_2:
	mul.wide.s32 	%rd22, %r64, 4;
	add.s64 	%rd23, %rd1, %rd22;
	ld.global.f32 	%f17, [%rd23];
	shl.b32 	%r41, %r64, 2;
	mov.u32 	%r42, s_kernel;
	add.s32 	%r43, %r42, %r41;
	st.shared.f32 	[%r43], %f17;
	add.s32 	%r64, %r64, %r6;
	setp.lt.s32 	%p2, %r64, %r5;
	@%p2 bra 	$L__BB0_2;
$L__BB0_3:
	bar.sync 	0;
	mov.u32 	%r44, %ctaid.x;
	mad.lo.s32 	%r9, %r44, %r3, %r1;
	mov.u32 	%r45, %ctaid.y;
	mov.u32 	%r46, %ntid.y;
	mad.lo.s32 	%r47, %r45, %r46, %r2;
	setp.ge.s32 	%p3, %r9, %r39;
	setp.ge.s32 	%p4, %r47, %r38;
	or.pred  	%p5, %p3, %p4;
	mov.f32 	%f120, 0f00000000;
	@%p5 bra 	$L__BB0_22;
	mad.lo.s32 	%r11, %r39, %r47, %r9;
	mad.lo.s32 	%r48, %r35, %r47, %r9;
	cvta.to.global.u64 	%rd24, %rd19;
	mul.wide.s32 	%rd25, %r48, 4;
	add.s64 	%rd41, %rd24, %rd25;
	setp.lt.s32 	%p6, %r36, 1;
	@%p6 bra 	$L__BB0_21;
	setp.lt.s32 	%p7, %r37, 1;
	@%p7 bra 	$L__BB0_21;
	and.b32  	%r12, %r37, 15;
	add.s32 	%r13, %r12, -1;
	and.b32  	%r14, %r37, 7;
	add.s32 	%r15, %r14, -1;
	and.b32  	%r16, %r37, 2147483632;
	and.b32  	%r17, %r37, 3;
	neg.s32 	%r18, %r16;
	shl.b32 	%r19, %r37, 2;
	sub.s32 	%r20, %r35, %r37;
	mov.f32 	%f120, 0f00000000;
	mov.b32 	%r65, 0;
	mul.wide.s32 	%rd29, %r20, 4;
$L__BB0_7:
	setp.lt.u32 	%p8, %r37, 16;
	mul.lo.s32 	%r22, %r65, %r37;
	mov.b32 	%r69, 0;
	@%p8 bra 	$L__BB0_10;
	mov.u32 	%r51, s_kernel;
	mad.lo.s32 	%r52, %r19, %r65, %r51;
	add.s32 	%r66, %r52, 32;
	mov.u32 	%r67, %r18;
$L__BB0_9:
	.pragma "nounroll";
	ld.global.f32 	%f22, [%rd41];
	ld.shared.f32 	%f23, [%r66+-32];
	fma.rn.f32 	%f24, %f22, %f23, %f120;
	ld.global.f32 	%f25, [%rd41+4];
	ld.shared.f32 	%f26, [%r66+-28];
	fma.rn.f32 	%f27, %f25, %f26, %f24;
	ld.global.f32 	%f28, [%rd41+8];
	ld.shared.f32 	%f29, [%r66+-24];
	fma.rn.f32 	%f30, %f28, %f29, %f27;
	ld.global.f32 	%f31, [%rd41+12];
	ld.shared.f32 	%f32, [%r66+-20];
	fma.rn.f32 	%f33, %f31, %f32, %f30;
	ld.global.f32 	%f34, [%rd41+16];
	ld.shared.f32 	%f35, [%r66+-16];
	fma.rn.f32 	%f36, %f34, %f35, %f33;
	ld.global.f32 	%f37, [%rd41+20];
	ld.shared.f32 	%f38, [%r66+-12];
	fma.rn.f32 	%f39, %f37, %f38, %f36;
	ld.global.f32 	%f40, [%rd41+24];
	ld.shared.f32 	%f41, [%r66+-8];
	fma.rn.f32 	%f42, %f40, %f41, %f39;
	ld.global.f32 	%f43, [%rd41+28];
	ld.shared.f32 	%f44, [%r66+-4];
	fma.rn.f32 	%f45, %f43, %f44, %f42;
	ld.global.f32 	%f46, [%rd41+32];
	ld.shared.f32 	%f47, [%r66];
	fma.rn.f32 	%f48, %f46, %f47, %f45;
	ld.global.f32 	%f49, [%rd41+36];
	ld.shared.f32 	%f50, [%r66+4];
	fma.rn.f32 	%f51, %f49, %f50, %f48;
	ld.global.f32 	%f52, [%rd41+40];
	ld.shared.f32 	%f53, [%r66+8];
	fma.rn.f32 	%f54, %f52, %f53, %f51;
	ld.global.f32 	%f55, [%rd41+44];
	ld.shared.f32 	%f56, [%r66+12];
	fma.rn.f32 	%f57, %f55, %f56, %f54;
	ld.global.f32 	%f58, [%rd41+48];
	ld.shared.f32 	%f59, [%r66+16];
	fma.rn.f32 	%f60, %f58, %f59, %f57;
	ld.global.f32 	%f61, [%rd41+52];
	ld.shared.f32 	%f62, [%r66+20];
	fma.rn.f32 	%f63, %f61, %f62, %f60;
	ld.global.f32 	%f64, [%rd41+56];
	ld.shared.f32 	%f65, [%r66+24];
	fma.rn.f32 	%f66, %f64, %f65, %f63;
	ld.global.f32 	%f67, [%rd41+60];
	ld.shared.f32 	%f68, [%r66+28];
	fma.rn.f32 	%f120, %f67, %f68, %f66;
	add.s64 	%rd41, %rd41, 64;
	add.s32 	%r67, %r67, 16;
	add.s32 	%r66, %r66, 64;
	setp.eq.s32 	%p9, %r67, 0;
	mov.u32 	%r69, %r16;
	@%p9 bra 	$L__BB0_10;
	bra.uni 	$L__BB0_9;
$L__BB0_10:
	setp.eq.s32 	%p10, %r12, 0;
	@%p10 bra 	$L__BB0_20;
	setp.lt.u32 	%p11, %r13, 7;
	@%p11 bra 	$L__BB0_13;
	ld.global.f32 	%f70, [%rd41];
	add.s32 	%r53, %r69, %r22;
	shl.b32 	%r54, %r53, 2;
	mov.u32 	%r55, s_kernel;
	add.s32 	%r56, %r55, %r54;
	ld.shared.f32 	%f71, [%r56];
	fma.rn.f32 	%f72, %f70, %f71, %f120;
	ld.global.f32 	%f73, [%rd41+4];
	ld.shared.f32 	%f74, [%r56+4];
	fma.rn.f32 	%f75, %f73, %f74, %f72;
	ld.global.f32 	%f76, [%rd41+8];
	ld.shared.f32 	%f77, [%r56+8];
	fma.rn.f32 	%f78, %f76, %f77, %f75;
	ld.global.f32 	%f79, [%rd41+12];
	ld.shared.f32 	%f80, [%r56+12];
	fma.rn.f32 	%f81, %f79, %f80, %f78;
	ld.global.f32 	%f82, [%rd41+16];
	ld.shared.f32 	%f83, [%r56+16];
	fma.rn.f32 	%f84, %f82, %f83, %f81;
	ld.global.f32 	%f85, [%rd41+20];
	ld.shared.f32 	%f86, [%r56+20];
	fma.rn.f32 	%f87, %f85, %f86, %f84;
	ld.global.f32 	%f88, [%rd41+24];
	ld.shared.f32 	%f89, [%r56+24];
	fma.rn.f32 	%f90, %f88, %f89, %f87;
	ld.global.f32 	%f91, [%rd41+28];
	ld.shared.f32 	%f92, [%r56+28];
	fma.rn.f32 	%f120, %f91, %f92, %f90;
	add.s64 	%rd41, %rd41, 32;
	add.s32 	%r69, %r69, 8;
$L__BB0_13:
	setp.eq.s32 	%p12, %r14, 0;
	@%p12 bra 	$L__BB0_20;
	setp.lt.u32 	%p13, %r15, 3;
	mov.u64 	%rd40, %rd41;
	@%p13 bra 	$L__BB0_16;
	ld.global.f32 	%f94, [%rd41];
	add.s32 	%r57, %r69, %r22;
	shl.b32 	%r58, %r57, 2;
	mov.u32 	%r59, s_kernel;
	add.s32 	%r60, %r59, %r58;
	ld.shared.f32 	%f95, [%r60];
	fma.rn.f32 	%f96, %f94, %f95, %f120;
	ld.global.f32 	%f97, [%rd41+4];
	ld.shared.f32 	%f98, [%r60+4];
	fma.rn.f32 	%f99, %f97, %f98, %f96;
	ld.global.f32 	%f100, [%rd41+8];
	ld.shared.f32 	%f101, [%r60+8];
	fma.rn.f32 	%f102, %f100, %f101, %f99;
	ld.global.f32 	%f103, [%rd41+12];
	ld.shared.f32 	%f104, [%r60+12];
	fma.rn.f32 	%f120, %f103, %f104, %f102;
	add.s64 	%rd41, %rd41, 16;
	add.s32 	%r69, %r69, 4;
	mov.u64 	%rd40, %rd41;
$L__BB0_16:
	setp.eq.s32 	%p14, %r17, 0;
	@%p14 bra 	$L__BB0_20;
	setp.eq.s32 	%p15, %r17, 1;
	ld.global.f32 	%f105, [%rd40];
	add.s32 	%r61, %r69, %r22;
	shl.b32 	%r62, %r61, 2;
	mov.u32 	%r63, s_kernel;
	add.s32 	%r33, %r63, %r62;
	ld.shared.f32 	%f106, [%r33];
	fma.rn.f32 	%f120, %f105, %f106, %f120;
	add.s64 	%rd41, %rd40, 4;
	@%p15 bra 	$L__BB0_20;
	setp.eq.s32 	%p16, %r17, 2;
	ld.global.f32 	%f107, [%rd40+4];
	ld.shared.f32 	%f108, [%r33+4];
	fma.rn.f32 	%f120, %f107, %f108, %f120;
	add.s64 	%rd41, %rd40, 8;
	@%p16 bra 	$L__BB0_20;
	ld.global.f32 	%f109, [%rd40+8];
	ld.shared.f32 	%f110, [%r33+8];
	fma.rn.f32 	%f120, %f109, %f110, %f120;
	add.s64 	%rd41, %rd40, 12;
$L__BB0_20:
	add.s64 	%rd41, %rd41, %rd29;
	add.s32 	%r65, %r65, 1;
	setp.ne.s32 	%p17, %r65, %r36;
	@%p17 bra 	$L__BB0_7;
$L__BB0_21:
	cvta.to.global.u64 	%rd30, %rd21;
	mul.wide.s32 	%rd31, %r11, 4;
	add.s64 	%rd32, %rd30, %rd31;
	st.global.f32 	[%rd32], %f120;
$L__BB0_22:
	bar.sync 	0;
	ret;

}


// ===== COMPILED SASS (sm_100) =====

	.target	sm_100

	.elftype	@"ET_EXEC"


//--------------------- .note.nv.tkinfo           --------------------------
	.section	.note.nv.tkinfo,"",@"SHT_NOTE"
	.sectionflags	@"SHF_NOTE_NV_TKINFO"
	.tkinfo
        /*0018*/ 	.word	0x00000002
        /*0030*/ 	.string	""
        /*0030*/ 	.string	"ptxas"
        /*0030*/ 	.string	"Cuda compilation tools, release 13.0, V13.0.88"
        /*0030*/ 	.string	"Build cuda_13.0.r13.0/compiler.36424714_0"
        /*0030*/ 	.string	"-arch sm_100 -m 64 "



//--------------------- .note.nv.cuinfo           --------------------------
	.section	.note.nv.cuinfo,"",@"SHT_NOTE"
	.sectionflags	@"SHF_NOTE_NV_CUINFO"
        /*0018*/ 	.short	0x0002
        /*001a*/ 	.short	0x0064
        /*001c*/ 	.short	0x0082
	.zero		2


//--------------------- .nv.info                  --------------------------
	.section	.nv.info,"",@"SHT_CUDA_INFO"
	.align	4


	//----- nvinfo : EIATTR_REGCOUNT
	.align		4
        /*0000*/ 	.byte	0x04, 0x2f
        /*0002*/ 	.short	(.L_1 - .L_0)
	.align		4
.L_0:
        /*0004*/ 	.word	index@(_Z11conv_kernelPKfS0_Pfiiiiii)
        /*0008*/ 	.word	0x0000001f


	//----- nvinfo : EIATTR_FRAME_SIZE
	.align		4
.L_1:
        /*000c*/ 	.byte	0x04, 0x11
        /*000e*/ 	.short	(.L_3 - .L_2)
	.align		4
.L_2:
        /*0010*/ 	.word	index@(_Z11conv_kernelPKfS0_Pfiiiiii)
        /*0014*/ 	.word	0x00000000


	//----- nvinfo : EIATTR_MIN_STACK_SIZE
	.align		4
.L_3:
        /*0018*/ 	.byte	0x04, 0x12
        /*001a*/ 	.short	(.L_5 - .L_4)
	.align		4
.L_4:
        /*001c*/ 	.word	index@(_Z11conv_kernelPKfS0_Pfiiiiii)
        /*0020*/ 	.word	0x00000000
.L_5:


//--------------------- .nv.compat                --------------------------
	.section	.nv.compat,"",@"SHT_CUDA_COMPAT_INFO"
	.align	4
        /*0000*/ 	.byte	0x02, 0x09, 0x00, 0x00, 0x02, 0x02, 0x01, 0x00, 0x02, 0x05, 0x05, 0x00, 0x03, 0x07, 0x01, 0x01
        /*0010*/ 	.byte	0x02, 0x03, 0x00, 0x00, 0x02, 0x06, 0x01, 0x00, 0x04, 0x0b, 0x08, 0x00, 0x09, 0x00, 0x00, 0x00
        /*0020*/ 	.byte	0x00, 0x00, 0x00, 0x00


//--------------------- .nv.info._Z11conv_kernelPKfS0_Pfiiiiii --------------------------
	.section	.nv.info._Z11conv_kernelPKfS0_Pfiiiiii,"",@"SHT_CUDA_INFO"
	.sectionflags	@""
	.align	4


	//----- nvinfo : EIATTR_CUDA_API_VERSION
	.align		4
        /*0000*/ 	.byte	0x04, 0x37
        /*0002*/ 	.short	(.L_7 - .L_6)
.L_6:
        /*0004*/ 	.word	0x00000082


	//----- nvinfo : EIATTR_KPARAM_INFO
	.align		4
.L_7:
        /*0008*/ 	.byte	0x04, 0x17
        /*000a*/ 	.short	(.L_9 - .L_8)
.L_8:
        /*000c*/ 	.word	0x00000000
        /*0010*/ 	.short	0x0008
        /*0012*/ 	.short	0x002c
        /*0014*/ 	.byte	0x00, 0xf0, 0x11, 0x00


	//----- nvinfo : EIATTR_KPARAM_INFO
	.align		4
.L_9:
        /*0018*/ 	.byte	0x04, 0x17
        /*001a*/ 	.short	(.L_11 - .L_10)
.L_10:
        /*001c*/ 	.word	0x00000000
        /*0020*/ 	.short	0x0007
        /*0022*/ 	.short	0x0028
        /*0024*/ 	.byte	0x00, 0xf0, 0x11, 0x00


	//----- nvinfo : EIATTR_KPARAM_INFO
	.align		4
.L_11:
        /*0028*/ 	.byte	0x04, 0x17
        /*002a*/ 	.short	(.L_13 - .L_12)
.L_12:
        /*002c*/ 	.word	0x00000000
        /*0030*/ 	.short	0x0006
        /*0032*/ 	.short	0x0024
        /*0034*/ 	.byte	0x00, 0xf0, 0x11, 0x00


	//----- nvinfo : EIATTR_KPARAM_INFO
	.align		4
.L_13:
        /*0038*/ 	.byte	0x04, 0x17
        /*003a*/ 	.short	(.L_15 - .L_14)
.L_14:
        /*003c*/ 	.word	0x00000000
        /*0040*/ 	.short	0x0005
        /*0042*/ 	.short	0x0020
        /*0044*/ 	.byte	0x00, 0xf0, 0x11, 0x00


	//----- nvinfo : EIATTR_KPARAM_INFO
	.align		4
.L_15:
        /*0048*/ 	.byte	0x04, 0x17
        /*004a*/ 	.short	(.L_17 - .L_16)
.L_16:
        /*004c*/ 	.word	0x00000000
        /*0050*/ 	.short	0x0004
        /*0052*/ 	.short	0x001c
        /*0054*/ 	.byte	0x00, 0xf0, 0x11, 0x00


	//----- nvinfo : EIATTR_KPARAM_INFO
	.align		4
.L_17:
        /*0058*/ 	.byte	0x04, 0x17
        /*005a*/ 	.short	(.L_19 - .L_18)
.L_18:
        /*005c*/ 	.word	0x00000000
        /*0060*/ 	.short	0x0003
        /*0062*/ 	.short	0x0018
        /*0064*/ 	.byte	0x00, 0xf0, 0x11, 0x00


	//----- nvinfo : EIATTR_KPARAM_INFO
	.align		4
.L_19:
        /*0068*/ 	.byte	0x04, 0x17
        /*006a*/ 	.short	(.L_21 - .L_20)
.L_20:
        /*006c*/ 	.word	0x00000000
        /*0070*/ 	.short	0x0002
        /*0072*/ 	.short	0x0010
        /*0074*/ 	.byte	0x00, 0xf5, 0x21, 0x00


	//----- nvinfo : EIATTR_KPARAM_INFO
	.align		4
.L_21:
        /*0078*/ 	.byte	0x04, 0x17
        /*007a*/ 	.short	(.L_23 - .L_22)
.L_22:
        /*007c*/ 	.word	0x00000000
        /*0080*/ 	.short	0x0001
        /*0082*/ 	.short	0x0008
        /*0084*/ 	.byte	0x00, 0xf5, 0x21, 0x00


	//----- nvinfo : EIATTR_KPARAM_INFO
	.align		4
.L_23:
        /*0088*/ 	.byte	0x04, 0x17
        /*008a*/ 	.short	(.L_25 - .L_24)
.L_24:
        /*008c*/ 	.word	0x00000000
        /*0090*/ 	.short	0x0000
        /*0092*/ 	.short	0x0000
        /*0094*/ 	.byte	0x00, 0xf5, 0x21, 0x00


	//----- nvinfo : EIATTR_SPARSE_MMA_MASK
	.align		4
.L_25:
        /*0098*/ 	.byte	0x03, 0x50
        /*009a*/ 	.short	0x0000


	//----- nvinfo : EIATTR_MAXREG_COUNT
	.align		4
        /*009c*/ 	.byte	0x03, 0x1b
        /*009e*/ 	.short	0x00ff


	//----- nvinfo : EIATTR_NUM_BARRIERS
	.align		4
        /*00a0*/ 	.byte	0x02, 0x4c
        /*00a2*/ 	.byte	0x01
	.zero		1


	//----- nvinfo : EIATTR_MERCURY_ISA_VERSION
	.align		4
        /*00a4*/ 	.byte	0x03, 0x5f
        /*00a6*/ 	.short	0x0101


	//----- nvinfo : EIATTR_VRC_CTA_INIT_COUNT
	.align		4
        /*00a8*/ 	.byte	0x02, 0x4a
	.zero		1
	.zero		1


	//----- nvinfo : EIATTR_EXIT_INSTR_OFFSETS
	.align		4
        /*00ac*/ 	.byte	0x04, 0x1c
        /*00ae*/ 	.short	(.L_27 - .L_26)


	//   ....[0]....
.L_26:
        /*00b0*/ 	.word	0x00000e10


	//----- nvinfo : EIATTR_CRS_STACK_SIZE
	.align		4
.L_27:
        /*00b4*/ 	.byte	0x04, 0x1e
        /*00b6*/ 	.short	(.L_29 - .L_28)
.L_28:
        /*00b8*/ 	.word	0x00000000


	//----- nvinfo : EIATTR_CBANK_PARAM_SIZE
	.align		4
.L_29:
        /*00bc*/ 	.byte	0x03, 0x19
        /*00be*/ 	.short	0x0030


	//----- nvinfo : EIATTR_PARAM_CBANK
	.align		4
        /*00c0*/ 	.byte	0x04, 0x0a
        /*00c2*/ 	.short	(.L_31 - .L_30)
	.align		4
.L_30:
        /*00c4*/ 	.word	index@(.nv.constant0._Z11conv_kernelPKfS0_Pfiiiiii)
        /*00c8*/ 	.short	0x0380
        /*00ca*/ 	.short	0x0030


	//----- nvinfo : EIATTR_SW_WAR
	.align		4
.L_31:
        /*00cc*/ 	.byte	0x04, 0x36
        /*00ce*/ 	.short	(.L_33 - .L_32)
.L_32:
        /*00d0*/ 	.word	0x00000008
.L_33:


//--------------------- .nv.callgraph             --------------------------
	.section	.nv.callgraph,"",@"SHT_CUDA_CALLGRAPH"
	.align	4
	.sectionentsize	8
	.align		4
        /*0000*/ 	.word	0x00000000
	.align		4
        /*0004*/ 	.word	0xffffffff
	.align		4
        /*0008*/ 	.word	0x00000000
	.align		4
        /*000c*/ 	.word	0xfffffffe
	.align		4
        /*0010*/ 	.word	0x00000000
	.align		4
        /*0014*/ 	.word	0xfffffffd
	.align		4
        /*0018*/ 	.word	0x00000000
	.align		4
        /*001c*/ 	.word	0xfffffffc


//--------------------- .text._Z11conv_kernelPKfS0_Pfiiiiii --------------------------
	.section	.text._Z11conv_kernelPKfS0_Pfiiiiii,"ax",@progbits
	.align	128
        .global         _Z11conv_kernelPKfS0_Pfiiiiii
        .type           _Z11conv_kernelPKfS0_Pfiiiiii,@function
        .size           _Z11conv_kernelPKfS0_Pfiiiiii,(.L_x_13 - _Z11conv_kernelPKfS0_Pfiiiiii)
        .other          _Z11conv_kernelPKfS0_Pfiiiiii,@"STO_CUDA_ENTRY STV_DEFAULT"
_Z11conv_kernelPKfS0_Pfiiiiii:
.text._Z11conv_kernelPKfS0_Pfiiiiii:
[----:B------:R-:W-:Y:S01]  /*0000*/  LDC R1, c[0x0][0x37c] ;  /* 0x0000df00ff017b82 */ /* 0x000fe20000000800 */
[----:B------:R-:W0:Y:S07]  /*0010*/  S2R R8, SR_TID.X ;  /* 0x0000000000087919 */ /* 0x000e2e0000002100 */
[----:B------:R-:W1:Y:S01]  /*0020*/  LDC.64 R6, c[0x0][0x3a0] ;  /* 0x0000e800ff067b82 */ /* 0x000e620000000a00 */
[----:B------:R-:W0:Y:S01]  /*0030*/  LDCU UR4, c[0x0][0x360] ;  /* 0x00006c00ff0477ac */ /* 0x000e220008000800 */
[----:B------:R-:W-:Y:S01]  /*0040*/  BSSY.RECONVERGENT B0, `(.L_x_0) ;  /* 0x0000015000007945 */ /* 0x000fe20003800200 */
[----:B------:R-:W0:Y:S01]  /*0050*/  S2R R17, SR_TID.Y ;  /* 0x0000000000117919 */ /* 0x000e220000002200 */
[----:B------:R-:W2:Y:S01]  /*0060*/  LDCU.64 UR6, c[0x0][0x358] ;  /* 0x00006b00ff0677ac */ /* 0x000ea20008000a00 */
[----:B------:R-:W3:Y:S01]  /*0070*/  S2R R19, SR_CTAID.X ;  /* 0x0000000000137919 */ /* 0x000ee20000002500 */
[----:B-1----:R-:W-:-:S02]  /*0080*/  IMAD R9, R7, R6, RZ ;  /* 0x0000000607097224 */ /* 0x002fc400078e02ff */
[----:B0-----:R-:W-:-:S05]  /*0090*/  IMAD R0, R17, UR4, R8 ;  /* 0x0000000411007c24 */ /* 0x001fca000f8e0208 */
[----:B------:R-:W-:-:S13]  /*00a0*/  ISETP.GE.AND P0, PT, R0, R9, PT ;  /* 0x000000090000720c */ /* 0x000fda0003f06270 */
[----:B--23--:R-:W-:Y:S05]  /*00b0*/  @P0 BRA `(.L_x_1) ;  /* 0x0000000000340947 */ /* 0x00cfea0003800000 */
[----:B------:R-:W0:Y:S01]  /*00c0*/  S2R R13, SR_CgaCtaId ;  /* 0x00000000000d7919 */ /* 0x000e220000008800 */
[----:B------:R-:W1:Y:S01]  /*00d0*/  LDC R11, c[0x0][0x364] ;  /* 0x0000d900ff0b7b82 */ /* 0x000e620000000800 */
[----:B------:R-:W-:-:S07]  /*00e0*/  MOV R4, 0x400 ;  /* 0x0000040000047802 */ /* 0x000fce0000000f00 */
[----:B------:R-:W2:Y:S01]  /*00f0*/  LDC.64 R2, c[0x0][0x388] ;  /* 0x0000e200ff027b82 */ /* 0x000ea20000000a00 */
[----:B-1----:R-:W-:Y:S01]  /*0100*/  IMAD R11, R11, UR4, RZ ;  /* 0x000000040b0b7c24 */ /* 0x002fe2000f8e02ff */
[----:B0-----:R-:W-:-:S07]  /*0110*/  LEA R13, R13, R4, 0x18 ;  /* 0x000000040d0d7211 */ /* 0x001fce00078ec0ff */
.L_x_2:
[----:B0-2---:R-:W-:-:S06]  /*0120*/  IMAD.WIDE R4, R0, 0x4, R2 ;  /* 0x0000000400047825 */ /* 0x005fcc00078e0202 */
[----:B------:R-:W2:Y:S01]  /*0130*/  LDG.E R4, desc[UR6][R4.64] ;  /* 0x0000000604047981 */ /* 0x000ea2000c1e1900 */
[----:B------:R-:W-:Y:S01]  /*0140*/  LEA R15, R0, R13, 0x2 ;  /* 0x0000000d000f7211 */ /* 0x000fe200078e10ff */
[----:B------:R-:W-:-:S05]  /*0150*/  IMAD.IADD R0, R11, 0x1, R0 ;  /* 0x000000010b007824 */ /* 0x000fca00078e0200 */
[----:B------:R-:W-:Y:S01]  /*0160*/  ISETP.GE.AND P0, PT, R0, R9, PT ;  /* 0x000000090000720c */ /* 0x000fe20003f06270 */
[----:B--2---:R0:W-:-:S12]  /*0170*/  STS [R15], R4 ;  /* 0x000000040f007388 */ /* 0x0041d80000000800 */
[----:B------:R-:W-:Y:S05]  /*0180*/  @!P0 BRA `(.L_x_2) ;  /* 0xfffffffc00e48947 */ /* 0x000fea000383ffff */
.L_x_1:
[----:B------:R-:W-:Y:S05]  /*0190*/  BSYNC.RECONVERGENT B0 ;  /* 0x0000000000007941 */ /* 0x000fea0003800200 */
.L_x_0:
[----:B------:R-:W1:Y:S01]  /*01a0*/  S2UR UR5, SR_CTAID.Y ;  /* 0x00000000000579c3 */ /* 0x000e620000002600 */
[----:B------:R-:W2:Y:S01]  /*01b0*/  LDCU.64 UR8, c[0x0][0x3a8] ;  /* 0x00007500ff0877ac */ /* 0x000ea20008000a00 */
[----:B------:R-:W-:Y:S06]  /*01c0*/  BSSY.RECONVERGENT B0, `(.L_x_3) ;  /* 0x00000c3000007945 */ /* 0x000fec0003800200 */
[----:B------:R-:W1:Y:S02]  /*01d0*/  LDC R0, c[0x0][0x364] ;  /* 0x0000d900ff007b82 */ /* 0x000e640000000800 */
[----:B-1----:R-:W-:-:S02]  /*01e0*/  IMAD R5, R0, UR5, R17 ;  /* 0x0000000500057c24 */ /* 0x002fc4000f8e0211 */
[----:B------:R-:W-:-:S04]  /*01f0*/  IMAD R0, R19, UR4, R8 ;  /* 0x0000000413007c24 */ /* 0x000fc8000f8e0208 */
[----:B------:R-:W-:Y:S01]  /*0200*/  BAR.SYNC.DEFER_BLOCKING 0x0 ;  /* 0x0000000000007b1d */ /* 0x000fe20000010000 */
[----:B--2---:R-:W-:-:S04]  /*0210*/  ISETP.GE.AND P0, PT, R5, UR8, PT ;  /* 0x0000000805007c0c */ /* 0x004fc8000bf06270 */
[----:B------:R-:W-:-:S13]  /*0220*/  ISETP.GE.OR P0, PT, R0, UR9, P0 ;  /* 0x0000000900007c0c */ /* 0x000fda0008706670 */
[----:B------:R-:W-:Y:S05]  /*0230*/  @P0 BRA `(.L_x_4) ;  /* 0x0000000800ec0947 */ /* 0x000fea0003800000 */
[----:B------:R-:W1:Y:S01]  /*0240*/  LDC.64 R2, c[0x0][0x380] ;  /* 0x0000e000ff027b82 */ /* 0x000e620000000a00 */
[----:B------:R-:W2:Y:S01]  /*0250*/  LDCU UR4, c[0x0][0x39c] ;  /* 0x00007380ff0477ac */ /* 0x000ea20008000800 */
[----:B------:R-:W-:Y:S01]  /*0260*/  ISETP.GE.AND P0, PT, R7, 0x1, PT ;  /* 0x000000010700780c */ /* 0x000fe20003f06270 */
[----:B------:R-:W-:-:S03]  /*0270*/  HFMA2 R16, -RZ, RZ, 0, 0 ;  /* 0x00000000ff107431 */ /* 0x000fc600000001ff */
[----:B------:R-:W-:Y:S01]  /*0280*/  ISETP.LT.OR P0, PT, R6, 0x1, !P0 ;  /* 0x000000010600780c */ /* 0x000fe20004701670 */
[C-C-:B--2---:R-:W-:Y:S02]  /*0290*/  IMAD R9, R5.reuse, UR4, R0.reuse ;  /* 0x0000000405097c24 */ /* 0x144fe4000f8e0200 */
[----:B------:R-:W-:Y:S02]  /*02a0*/  IMAD R0, R5, UR9, R0 ;  /* 0x0000000905007c24 */ /* 0x000fe4000f8e0200 */
[----:B-1----:R-:W-:-:S08]  /*02b0*/  IMAD.WIDE R2, R9, 0x4, R2 ;  /* 0x0000000409027825 */ /* 0x002fd000078e0202 */
[----:B------:R-:W-:Y:S05]  /*02c0*/  @P0 BRA `(.L_x_5) ;  /* 0x0000000800bc0947 */ /* 0x000fea0003800000 */
[C---:B------:R-:W-:Y:S02]  /*02d0*/  LOP3.LUT R22, R7.reuse, 0xf, RZ, 0xc0, !PT ;  /* 0x0000000f07167812 */ /* 0x040fe400078ec0ff */
[C---:B------:R-:W-:Y:S02]  /*02e0*/  LOP3.LUT R23, R7.reuse, 0x7, RZ, 0xc0, !PT ;  /* 0x0000000707177812 */ /* 0x040fe400078ec0ff */
[----:B0-----:R-:W-:Y:S01]  /*02f0*/  LOP3.LUT R4, R7, 0x7ffffff0, RZ, 0xc0, !PT ;  /* 0x7ffffff007047812 */ /* 0x001fe200078ec0ff */
[----:B------:R-:W-:Y:S01]  /*0300*/  VIADD R5, R22, 0xffffffff ;  /* 0xffffffff16057836 */ /* 0x000fe20000000000 */
[----:B------:R-:W-:Y:S02]  /*0310*/  IADD3 R6, PT, PT, R23, -0x1, RZ ;  /* 0xffffffff17067810 */ /* 0x000fe40007ffe0ff */
[----:B------:R-:W-:Y:S02]  /*0320*/  MOV R16, RZ ;  /* 0x000000ff00107202 */ /* 0x000fe40000000f00 */
[----:B------:R-:W-:Y:S01]  /*0330*/  ISETP.GE.U32.AND P0, PT, R6, 0x3, PT ;  /* 0x000000030600780c */ /* 0x000fe20003f06070 */
[----:B------:R-:W-:Y:S01]  /*0340*/  IMAD.MOV R6, RZ, RZ, -R4 ;  /* 0x000000ffff067224 */ /* 0x000fe200078e0a04 */
[----:B------:R-:W-:Y:S01]  /*0350*/  ISETP.GE.U32.AND P1, PT, R5, 0x7, PT ;  /* 0x000000070500780c */ /* 0x000fe20003f26070 */
[C---:B------:R-:W-:Y:S01]  /*0360*/  IMAD.SHL.U32 R5, R7.reuse, 0x4, RZ ;  /* 0x0000000407057824 */ /* 0x040fe200078e00ff */
[----:B------:R-:W-:-:S02]  /*0370*/  LOP3.LUT R24, R7, 0x3, RZ, 0xc0, !PT ;  /* 0x0000000307187812 */ /* 0x000fc400078ec0ff */
[----:B------:R-:W-:Y:S01]  /*0380*/  IADD3 R7, PT, PT, -R7, UR4, RZ ;  /* 0x0000000407077c10 */ /* 0x000fe2000fffe1ff */
[----:B------:R-:W-:-:S08]  /*0390*/  UMOV UR4, URZ ;  /* 0x000000ff00047c82 */ /* 0x000fd00008000000 */
.L_x_11:
[----:B------:R-:W0:Y:S01]  /*03a0*/  LDC R8, c[0x0][0x3a4] ;  /* 0x0000e900ff087b82 */ /* 0x000e220000000800 */
[----:B------:R-:W-:Y:S02]  /*03b0*/  MOV R9, RZ ;  /* 0x000000ff00097202 */ /* 0x000fe40000000f00 */
[----:B0-----:R-:W-:-:S13]  /*03c0*/  ISETP.GE.U32.AND P2, PT, R8, 0x10, PT ;  /* 0x000000100800780c */ /* 0x001fda0003f46070 */
[----:B------:R-:W-:Y:S05]  /*03d0*/  @!P2 BRA `(.L_x_6) ;  /* 0x0000000000f4a947 */ /* 0x000fea0003800000 */
[----:B------:R-:W0:Y:S01]  /*03e0*/  S2R R10, SR_CgaCtaId ;  /* 0x00000000000a7919 */ /* 0x000e220000008800 */
[----:B------:R-:W-:-:S04]  /*03f0*/  MOV R9, 0x400 ;  /* 0x0000040000097802 */ /* 0x000fc80000000f00 */
[----:B0-----:R-:W-:-:S05]  /*0400*/  LEA R10, R10, R9, 0x18 ;  /* 0x000000090a0a7211 */ /* 0x001fca00078ec0ff */
[----:B------:R-:W-:Y:S01]  /*0410*/  IMAD R9, R5, UR4, R10 ;  /* 0x0000000405097c24 */ /* 0x000fe2000f8e020a */
[----:B------:R-:W-:-:S03]  /*0420*/  MOV R10, R6 ;  /* 0x00000006000a7202 */ /* 0x000fc60000000f00 */
[----:B------:R-:W-:-:S07]  /*0430*/  VIADD R9, R9, 0x20 ;  /* 0x0000002009097836 */ /* 0x000fce0000000000 */
.L_x_7:
[----:B------:R-:W2:Y:S04]  /*0440*/  LDG.E R17, desc[UR6][R2.64] ;  /* 0x0000000602117981 */ /* 0x000ea8000c1e1900 */
[----:B------:R-:W3:Y:S04]  /*0450*/  LDG.E R26, desc[UR6][R2.64+0x4] ;  /* 0x00000406021a7981 */ /* 0x000ee8000c1e1900 */
[----:B------:R-:W4:Y:S04]  /*0460*/  LDG.E R18, desc[UR6][R2.64+0x8] ;  /* 0x0000080602127981 */ /* 0x000f28000c1e1900 */
[----:B------:R-:W5:Y:S04]  /*0470*/  LDG.E R20, desc[UR6][R2.64+0xc] ;  /* 0x00000c0602147981 */ /* 0x000f68000c1e1900 */
[----:B------:R-:W5:Y:S04]  /*0480*/  LDG.E R15, desc[UR6][R2.64+0x10] ;  /* 0x00001006020f7981 */ /* 0x000f68000c1e1900 */
[----:B------:R-:W5:Y:S04]  /*0490*/  LDG.E R12, desc[UR6][R2.64+0x14] ;  /* 0x00001406020c7981 */ /* 0x000f68000c1e1900 */
[----:B------:R-:W5:Y:S04]  /*04a0*/  LDG.E R11, desc[UR6][R2.64+0x18] ;  /* 0x00001806020b7981 */ /* 0x000f68000c1e1900 */
[----:B------:R-:W2:Y:S04]  /*04b0*/  LDS R21, [R9+-0x20] ;  /* 0xffffe00009157984 */ /* 0x000ea80000000800 */
[----:B------:R-:W3:Y:S04]  /*04c0*/  LDS R25, [R9+-0x1c] ;  /* 0xffffe40009197984 */ /* 0x000ee80000000800 */
[----:B------:R-:W5:Y:S04]  /*04d0*/  LDG.E R13, desc[UR6][R2.64+0x1c] ;  /* 0x00001c06020d7981 */ /* 0x000f68000c1e1900 */
[----:B------:R-:W4:Y:S04]  /*04e0*/  LDS R19, [R9+-0x18] ;  /* 0xffffe80009137984 */ /* 0x000f280000000800 */
[----:B------:R-:W5:Y:S01]  /*04f0*/  LDG.E R14, desc[UR6][R2.64+0x20] ;  /* 0x00002006020e7981 */ /* 0x000f62000c1e1900 */
[----:B--2---:R-:W-:-:S03]  /*0500*/  FFMA R17, R17, R21, R16 ;  /* 0x0000001511117223 */ /* 0x004fc60000000010 */
[----:B------:R-:W5:Y:S04]  /*0510*/  LDS R21, [R9+-0x14] ;  /* 0xffffec0009157984 */ /* 0x000f680000000800 */
[----:B------:R-:W2:Y:S01]  /*0520*/  LDG.E R16, desc[UR6][R2.64+0x24] ;  /* 0x0000240602107981 */ /* 0x000ea2000c1e1900 */
[----:B---3--:R-:W-:-:S03]  /*0530*/  FFMA R25, R26, R25, R17 ;  /* 0x000000191a197223 */ /* 0x008fc60000000011 */
[----:B------:R-:W0:Y:S01]  /*0540*/  LDS R26, [R9+-0x10] ;  /* 0xfffff000091a7984 */ /* 0x000e220000000800 */
[----:B----4-:R-:W-:-:S03]  /*0550*/  FFMA R25, R18, R19, R25 ;  /* 0x0000001312197223 */ /* 0x010fc60000000019 */
[----:B------:R-:W3:Y:S04]  /*0560*/  LDG.E R17, desc[UR6][R2.64+0x28] ;  /* 0x0000280602117981 */ /* 0x000ee8000c1e1900 */
[----:B------:R-:W4:Y:S04]  /*0570*/  LDG.E R19, desc[UR6][R2.64+0x2c] ;  /* 0x00002c0602137981 */ /* 0x000f28000c1e1900 */
[----:B------:R-:W4:Y:S01]  /*0580*/  LDG.E R18, desc[UR6][R2.64+0x30] ;  /* 0x0000300602127981 */ /* 0x000f22000c1e1900 */
[----:B-----5:R-:W-:-:S03]  /*0590*/  FFMA R28, R20, R21, R25 ;  /* 0x00000015141c7223 */ /* 0x020fc60000000019 */
[----:B------:R-:W5:Y:S04]  /*05a0*/  LDG.E R21, desc[UR6][R2.64+0x34] ;  /* 0x0000340602157981 */ /* 0x000f68000c1e1900 */
[----:B------:R-:W5:Y:S01]  /*05b0*/  LDG.E R20, desc[UR6][R2.64+0x38] ;  /* 0x0000380602147981 */ /* 0x000f62000c1e1900 */
[----:B0-----:R-:W-:-:S03]  /*05c0*/  FFMA R25, R15, R26, R28 ;  /* 0x0000001a0f197223 */ /* 0x001fc6000000001c */
[----:B------:R0:W5:Y:S01]  /*05d0*/  LDG.E R15, desc[UR6][R2.64+0x3c] ;  /* 0x00003c06020f7981 */ /* 0x000162000c1e1900 */
[----:B------:R-:W-:-:S03]  /*05e0*/  IADD3 R10, PT, PT, R10, 0x10, RZ ;  /* 0x000000100a0a7810 */ /* 0x000fc60007ffe0ff */
[----:B------:R-:W1:Y:S01]  /*05f0*/  LDS R26, [R9+-0xc] ;  /* 0xfffff400091a7984 */ /* 0x000e620000000800 */
[----:B------:R-:W-:Y:S02]  /*0600*/  ISETP.NE.AND P2, PT, R10, RZ, PT ;  /* 0x000000ff0a00720c */ /* 0x000fe40003f45270 */
[----:B0-----:R-:W-:-:S04]  /*0610*/  IADD3 R2, P3, PT, R2, 0x40, RZ ;  /* 0x0000004002027810 */ /* 0x001fc80007f7e0ff */
[----:B------:R-:W-:Y:S01]  /*0620*/  IADD3.X R3, PT, PT, RZ, R3, RZ, P3, !PT ;  /* 0x00000003ff037210 */ /* 0x000fe20001ffe4ff */
[----:B-1----:R-:W-:Y:S02]  /*0630*/  FFMA R12, R12, R26, R25 ;  /* 0x0000001a0c0c7223 */ /* 0x002fe40000000019 */
[----:B------:R-:W0:Y:S04]  /*0640*/  LDS R25, [R9+-0x8] ;  /* 0xfffff80009197984 */ /* 0x000e280000000800 */
[----:B------:R-:W1:Y:S01]  /*0650*/  LDS R26, [R9+-0x4] ;  /* 0xfffffc00091a7984 */ /* 0x000e620000000800 */
[----:B0-----:R-:W-:-:S03]  /*0660*/  FFMA R12, R11, R25, R12 ;  /* 0x000000190b0c7223 */ /* 0x001fc6000000000c */
[----:B------:R-:W0:Y:S01]  /*0670*/  LDS R25, [R9] ;  /* 0x0000000009197984 */ /* 0x000e220000000800 */
[----:B-1----:R-:W-:-:S03]  /*0680*/  FFMA R13, R13, R26, R12 ;  /* 0x0000001a0d0d7223 */ /* 0x002fc6000000000c */
[----:B------:R-:W2:Y:S04]  /*0690*/  LDS R11, [R9+0x4] ;  /* 0x00000400090b7984 */ /* 0x000ea80000000800 */
[----:B------:R-:W3:Y:S04]  /*06a0*/  LDS R12, [R9+0x8] ;  /* 0x00000800090c7984 */ /* 0x000ee80000000800 */
[----:B------:R-:W4:Y:S01]  /*06b0*/  LDS R26, [R9+0xc] ;  /* 0x00000c00091a7984 */ /* 0x000f220000000800 */
[----:B0-----:R-:W-:-:S03]  /*06c0*/  FFMA R25, R14, R25, R13 ;  /* 0x000000190e197223 */ /* 0x001fc6000000000d */
[----:B------:R-:W0:Y:S04]  /*06d0*/  LDS R13, [R9+0x10] ;  /* 0x00001000090d7984 */ /* 0x000e280000000800 */
[----:B------:R-:W5:Y:S01]  /*06e0*/  LDS R14, [R9+0x14] ;  /* 0x00001400090e7984 */ /* 0x000f620000000800 */
[----:B--2---:R-:W-:-:S03]  /*06f0*/  FFMA R28, R16, R11, R25 ;  /* 0x0000000b101c7223 */ /* 0x004fc60000000019 */
[----:B------:R-:W1:Y:S04]  /*0700*/  LDS R11, [R9+0x18] ;  /* 0x00001800090b7984 */ /* 0x000e680000000800 */
[----:B------:R2:W1:Y:S01]  /*0710*/  LDS R16, [R9+0x1c] ;  /* 0x00001c0009107984 */ /* 0x0004620000000800 */
[----:B---3--:R-:W-:-:S04]  /*0720*/  FFMA R12, R17, R12, R28 ;  /* 0x0000000c110c7223 */ /* 0x008fc8000000001c */
[----:B----4-:R-:W-:Y:S01]  /*0730*/  FFMA R19, R19, R26, R12 ;  /* 0x0000001a13137223 */ /* 0x010fe2000000000c */
[----:B--2---:R-:W-:-:S03]  /*0740*/  VIADD R9, R9, 0x40 ;  /* 0x0000004009097836 */ /* 0x004fc60000000000 */
[----:B0-----:R-:W-:-:S04]  /*0750*/  FFMA R18, R18, R13, R19 ;  /* 0x0000000d12127223 */ /* 0x001fc80000000013 */
[----:B-----5:R-:W-:-:S04]  /*0760*/  FFMA R21, R21, R14, R18 ;  /* 0x0000000e15157223 */ /* 0x020fc80000000012 */
[----:B-1----:R-:W-:-:S04]  /*0770*/  FFMA R20, R20, R11, R21 ;  /* 0x0000000b14147223 */ /* 0x002fc80000000015 */
[----:B------:R-:W-:Y:S01]  /*0780*/  FFMA R16, R15, R16, R20 ;  /* 0x000000100f107223 */ /* 0x000fe20000000014 */
[----:B------:R-:W-:Y:S06]  /*0790*/  @P2 BRA `(.L_x_7) ;  /* 0xfffffffc00282947 */ /* 0x000fec000383ffff */
[----:B------:R-:W-:-:S07]  /*07a0*/  MOV R9, R4 ;  /* 0x0000000400097202 */ /* 0x000fce0000000f00 */
.L_x_6:
[----:B------:R-:W-:-:S13]  /*07b0*/  ISETP.NE.AND P2, PT, R22, RZ, PT ;  /* 0x000000ff1600720c */ /* 0x000fda0003f45270 */
[----:B------:R-:W-:Y:S05]  /*07c0*/  @!P2 BRA `(.L_x_8) ;  /* 0x000000040068a947 */ /* 0x000fea0003800000 */
[----:B------:R-:W-:Y:S01]  /*07d0*/  ISETP.NE.AND P2, PT, R23, RZ, PT ;  /* 0x000000ff1700720c */ /* 0x000fe20003f45270 */
[----:B------:R-:W-:-:S12]  /*07e0*/  @!P1 BRA `(.L_x_9) ;  /* 0x0000000000809947 */ /* 0x000fd80003800000 */
[----:B------:R-:W2:Y:S04]  /*07f0*/  LDG.E R21, desc[UR6][R2.64] ;  /* 0x0000000602157981 */ /* 0x000ea8000c1e1900 */
[----:B------:R-:W3:Y:S04]  /*0800*/  LDG.E R20, desc[UR6][R2.64+0x4] ;  /* 0x0000040602147981 */ /* 0x000ee8000c1e1900 */
[----:B------:R-:W4:Y:S04]  /*0810*/  LDG.E R15, desc[UR6][R2.64+0x8] ;  /* 0x00000806020f7981 */ /* 0x000f28000c1e1900 */
[----:B------:R-:W5:Y:S04]  /*0820*/  LDG.E R14, desc[UR6][R2.64+0xc] ;  /* 0x00000c06020e7981 */ /* 0x000f68000c1e1900 */
[----:B------:R-:W5:Y:S04]  /*0830*/  LDG.E R13, desc[UR6][R2.64+0x10] ;  /* 0x00001006020d7981 */ /* 0x000f68000c1e1900 */
[----:B------:R-:W5:Y:S04]  /*0840*/  LDG.E R12, desc[UR6][R2.64+0x14] ;  /* 0x00001406020c7981 */ /* 0x000f68000c1e1900 */
[----:B------:R-:W5:Y:S04]  /*0850*/  LDG.E R11, desc[UR6][R2.64+0x18] ;  /* 0x00001806020b7981 */ /* 0x000f68000c1e1900 */
[----:B------:R0:W5:Y:S01]  /*0860*/  LDG.E R10, desc[UR6][R2.64+0x1c] ;  /* 0x00001c06020a7981 */ /* 0x000162000c1e1900 */
[----:B------:R-:W-:Y:S01]  /*0870*/  MOV R17, 0x400 ;  /* 0x0000040000117802 */ /* 0x000fe20000000f00 */
[----:B------:R-:W-:Y:S01]  /*0880*/  IMAD R19, R8, UR4, R9 ;  /* 0x0000000408137c24 */ /* 0x000fe2000f8e0209 */
[----:B------:R-:W-:Y:S01]  /*0890*/  IADD3 R9, PT, PT, R9, 0x8, RZ ;  /* 0x0000000809097810 */ /* 0x000fe20007ffe0ff */
[----:B------:R-:W1:Y:S01]  /*08a0*/  S2R R18, SR_CgaCtaId ;  /* 0x0000000000127919 */ /* 0x000e620000008800 */
[----:B0-----:R-:W-:-:S05]  /*08b0*/  IADD3 R2, P3, PT, R2, 0x20, RZ ;  /* 0x0000002002027810 */ /* 0x001fca0007f7e0ff */
[----:B------:R-:W-:Y:S01]  /*08c0*/  IMAD.X R3, RZ, RZ, R3, P3 ;  /* 0x000000ffff037224 */ /* 0x000fe200018e0603 */
[----:B-1----:R-:W-:-:S04]  /*08d0*/  LEA R18, R18, R17, 0x18 ;  /* 0x0000001112127211 */ /* 0x002fc800078ec0ff */
[----:B------:R-:W-:-:S05]  /*08e0*/  LEA R19, R19, R18, 0x2 ;  /* 0x0000001213137211 */ /* 0x000fca00078e10ff */
[----:B------:R-:W2:Y:S04]  /*08f0*/  LDS R25, [R19] ;  /* 0x0000000013197984 */ /* 0x000ea80000000800 */
[----:B------:R-:W3:Y:S04]  /*0900*/  LDS R26, [R19+0x4] ;  /* 0x00000400131a7984 */ /* 0x000ee80000000800 */
[----:B------:R-:W4:Y:S04]  /*0910*/  LDS R18, [R19+0x8] ;  /* 0x0000080013127984 */ /* 0x000f280000000800 */
[----:B------:R-:W5:Y:S01]  /*0920*/  LDS R17, [R19+0xc] ;  /* 0x00000c0013117984 */ /* 0x000f620000000800 */
[----:B--2---:R-:W-:-:S03]  /*0930*/  FFMA R25, R21, R25, R16 ;  /* 0x0000001915197223 */ /* 0x004fc60000000010 */
[----:B------:R-:W0:Y:S01]  /*0940*/  LDS R16, [R19+0x10] ;  /* 0x0000100013107984 */ /* 0x000e220000000800 */
[----:B---3--:R-:W-:-:S03]  /*0950*/  FFMA R26, R20, R26, R25 ;  /* 0x0000001a141a7223 */ /* 0x008fc60000000019 */
[----:B------:R-:W1:Y:S01]  /*0960*/  LDS R21, [R19+0x14] ;  /* 0x0000140013157984 */ /* 0x000e620000000800 */
[----:B----4-:R-:W-:-:S03]  /*0970*/  FFMA R15, R15, R18, R26 ;  /* 0x000000120f0f7223 */ /* 0x010fc6000000001a */
[----:B------:R-:W2:Y:S01]  /*0980*/  LDS R20, [R19+0x18] ;  /* 0x0000180013147984 */ /* 0x000ea20000000800 */
[----:B-----5:R-:W-:-:S03]  /*0990*/  FFMA R14, R14, R17, R15 ;  /* 0x000000110e0e7223 */ /* 0x020fc6000000000f */
[----:B------:R-:W3:Y:S01]  /*09a0*/  LDS R25, [R19+0x1c] ;  /* 0x00001c0013197984 */ /* 0x000ee20000000800 */
[----:B0-----:R-:W-:-:S04]  /*09b0*/  FFMA R13, R13, R16, R14 ;  /* 0x000000100d0d7223 */ /* 0x001fc8000000000e */
[----:B-1----:R-:W-:-:S04]  /*09c0*/  FFMA R12, R12, R21, R13 ;  /* 0x000000150c0c7223 */ /* 0x002fc8000000000d */
[----:B--2---:R-:W-:-:S04]  /*09d0*/  FFMA R11, R11, R20, R12 ;  /* 0x000000140b0b7223 */ /* 0x004fc8000000000c */
[----:B---3--:R-:W-:-:S07]  /*09e0*/  FFMA R16, R10, R25, R11 ;  /* 0x000000190a107223 */ /* 0x008fce000000000b */
.L_x_9:
[----:B------:R-:W-:Y:S05]  /*09f0*/  @!P2 BRA `(.L_x_8) ;  /* 0x0000000000dca947 */ /* 0x000fea0003800000 */
[----:B------:R-:W-:Y:S01]  /*0a00*/  ISETP.NE.AND P2, PT, R24, RZ, PT ;  /* 0x000000ff1800720c */ /* 0x000fe20003f45270 */
[----:B------:R-:W-:Y:S01]  /*0a10*/  IMAD.MOV.U32 R11, RZ, RZ, R3 ;  /* 0x000000ffff0b7224 */ /* 0x000fe200078e0003 */
[----:B------:R-:W-:Y:S01]  /*0a20*/  MOV R10, R2 ;  /* 0x00000002000a7202 */ /* 0x000fe20000000f00 */
[----:B------:R-:W-:Y:S10]  /*0a30*/  @!P0 BRA `(.L_x_10) ;  /* 0x0000000000588947 */ /* 0x000ff40003800000 */
[----:B------:R-:W2:Y:S04]  /*0a40*/  LDG.E R11, desc[UR6][R2.64] ;  /* 0x00000006020b7981 */ /* 0x000ea8000c1e1900 */
[----:B------:R-:W3:Y:S04]  /*0a50*/  LDG.E R15, desc[UR6][R2.64+0x4] ;  /* 0x00000406020f7981 */ /* 0x000ee8000c1e1900 */
[----:B------:R-:W4:Y:S04]  /*0a60*/  LDG.E R17, desc[UR6][R2.64+0x8] ;  /* 0x0000080602117981 */ /* 0x000f28000c1e1900 */
[----:B------:R0:W5:Y:S01]  /*0a70*/  LDG.E R12, desc[UR6][R2.64+0xc] ;  /* 0x00000c06020c7981 */ /* 0x000162000c1e1900 */
[----:B------:R-:W-:Y:S01]  /*0a80*/  MOV R13, 0x400 ;  /* 0x00000400000d7802 */ /* 0x000fe20000000f00 */
[----:B------:R-:W-:Y:S01]  /*0a90*/  IMAD R10, R8, UR4, R9 ;  /* 0x00000004080a7c24 */ /* 0x000fe2000f8e0209 */
[----:B------:R-:W1:Y:S01]  /*0aa0*/  S2R R14, SR_CgaCtaId ;  /* 0x00000000000e7919 */ /* 0x000e620000008800 */
[----:B------:R-:W-:Y:S01]  /*0ab0*/  VIADD R9, R9, 0x4 ;  /* 0x0000000409097836 */ /* 0x000fe20000000000 */
[----:B-1----:R-:W-:-:S04]  /*0ac0*/  LEA R13, R14, R13, 0x18 ;  /* 0x0000000d0e0d7211 */ /* 0x002fc800078ec0ff */
[----:B------:R-:W-:-:S05]  /*0ad0*/  LEA R13, R10, R13, 0x2 ;  /* 0x0000000d0a0d7211 */ /* 0x000fca00078e10ff */
[----:B------:R-:W2:Y:S04]  /*0ae0*/  LDS R10, [R13] ;  /* 0x000000000d0a7984 */ /* 0x000ea80000000800 */
[----:B------:R-:W3:Y:S04]  /*0af0*/  LDS R14, [R13+0x4] ;  /* 0x000004000d0e7984 */ /* 0x000ee80000000800 */
[----:B------:R-:W4:Y:S04]  /*0b00*/  LDS R18, [R13+0x8] ;  /* 0x000008000d127984 */ /* 0x000f280000000800 */
[----:B------:R-:W5:Y:S01]  /*0b10*/  LDS R19, [R13+0xc] ;  /* 0x00000c000d137984 */ /* 0x000f620000000800 */
[----:B--2---:R-:W-:-:S04]  /*0b20*/  FFMA R10, R11, R10, R16 ;  /* 0x0000000a0b0a7223 */ /* 0x004fc80000000010 */
[----:B---3--:R-:W-:Y:S01]  /*0b30*/  FFMA R14, R15, R14, R10 ;  /* 0x0000000e0f0e7223 */ /* 0x008fe2000000000a */
[----:B------:R-:W-:-:S03]  /*0b40*/  IADD3 R10, P3, PT, R2, 0x10, RZ ;  /* 0x00000010020a7810 */ /* 0x000fc60007f7e0ff */
[----:B----4-:R-:W-:Y:S01]  /*0b50*/  FFMA R17, R17, R18, R14 ;  /* 0x0000001211117223 */ /* 0x010fe2000000000e */
[----:B------:R-:W-:Y:S02]  /*0b60*/  IADD3.X R11, PT, PT, RZ, R3, RZ, P3, !PT ;  /* 0x00000003ff0b7210 */ /* 0x000fe40001ffe4ff */
[----:B0-----:R-:W-:Y:S01]  /*0b70*/  MOV R2, R10 ;  /* 0x0000000a00027202 */ /* 0x001fe20000000f00 */
[----:B-----5:R-:W-:Y:S01]  /*0b80*/  FFMA R16, R12, R19, R17 ;  /* 0x000000130c107223 */ /* 0x020fe20000000011 */
[----:B------:R-:W-:-:S07]  /*0b90*/  MOV R3, R11 ;  /* 0x0000000b00037202 */ /* 0x000fce0000000f00 */
.L_x_10:
[----:B------:R-:W-:Y:S05]  /*0ba0*/  @!P2 BRA `(.L_x_8) ;  /* 0x000000000070a947 */ /* 0x000fea0003800000 */
[----:B------:R-:W2:Y:S01]  /*0bb0*/  LDG.E R3, desc[UR6][R10.64] ;  /* 0x000000060a037981 */ /* 0x000ea2000c1e1900 */
[----:B------:R-:W-:Y:S01]  /*0bc0*/  MOV R2, 0x400 ;  /* 0x0000040000027802 */ /* 0x000fe20000000f00 */
[----:B------:R-:W-:Y:S01]  /*0bd0*/  IMAD R8, R8, UR4, R9 ;  /* 0x0000000408087c24 */ /* 0x000fe2000f8e0209 */
[----:B------:R-:W-:Y:S01]  /*0be0*/  ISETP.NE.AND P2, PT, R24, 0x1, PT ;  /* 0x000000011800780c */ /* 0x000fe20003f45270 */
[----:B------:R-:W0:Y:S02]  /*0bf0*/  S2R R13, SR_CgaCtaId ;  /* 0x00000000000d7919 */ /* 0x000e240000008800 */
[----:B0-----:R-:W-:-:S05]  /*0c00*/  LEA R13, R13, R2, 0x18 ;  /* 0x000000020d0d7211 */ /* 0x001fca00078ec0ff */
[----:B------:R-:W-:Y:S01]  /*0c10*/  IMAD R14, R8, 0x4, R13 ;  /* 0x00000004080e7824 */ /* 0x000fe200078e020d */
[----:B------:R-:W-:-:S04]  /*0c20*/  IADD3 R8, P3, PT, R10, 0x4, RZ ;  /* 0x000000040a087810 */ /* 0x000fc80007f7e0ff */
[----:B------:R-:W2:Y:S01]  /*0c30*/  LDS R2, [R14] ;  /* 0x000000000e027984 */ /* 0x000ea20000000800 */
[----:B------:R-:W-:Y:S01]  /*0c40*/  IADD3.X R9, PT, PT, RZ, R11, RZ, P3, !PT ;  /* 0x0000000bff097210 */ /* 0x000fe20001ffe4ff */
[----:B--2---:R-:W-:Y:S01]  /*0c50*/  FFMA R16, R3, R2, R16 ;  /* 0x0000000203107223 */ /* 0x004fe20000000010 */
[----:B------:R-:W-:-:S03]  /*0c60*/  MOV R2, R8 ;  /* 0x0000000800027202 */ /* 0x000fc60000000f00 */
[----:B------:R-:W-:Y:S01]  /*0c70*/  IMAD.MOV.U32 R3, RZ, RZ, R9 ;  /* 0x000000ffff037224 */ /* 0x000fe200078e0009 */
[----:B------:R-:W-:Y:S06]  /*0c80*/  @!P2 BRA `(.L_x_8) ;  /* 0x000000000038a947 */ /* 0x000fec0003800000 */
[----:B------:R-:W-:Y:S01]  /*0c90*/  ISETP.NE.AND P2, PT, R24, 0x2, PT ;  /* 0x000000021800780c */ /* 0x000fe20003f45270 */
[----:B------:R-:W2:Y:S04]  /*0ca0*/  LDG.E R3, desc[UR6][R10.64+0x4] ;  /* 0x000004060a037981 */ /* 0x000ea8000c1e1900 */
[----:B------:R-:W2:Y:S08]  /*0cb0*/  LDS R2, [R14+0x4] ;  /* 0x000004000e027984 */ /* 0x000eb00000000800 */
[----:B------:R-:W3:Y:S01]  /*0cc0*/  @P2 LDG.E R9, desc[UR6][R10.64+0x8] ;  /* 0x000008060a092981 */ /* 0x000ee2000c1e1900 */
[----:B------:R-:W-:-:S02]  /*0cd0*/  @P2 IADD3 R12, P4, PT, R10, 0xc, RZ ;  /* 0x0000000c0a0c2810 */ /* 0x000fc40007f9e0ff */
[----:B------:R-:W-:Y:S01]  /*0ce0*/  IADD3 R13, P3, PT, R10, 0x8, RZ ;  /* 0x000000080a0d7810 */ /* 0x000fe20007f7e0ff */
[----:B------:R-:W3:Y:S01]  /*0cf0*/  @P2 LDS R8, [R14+0x8] ;  /* 0x000008000e082984 */ /* 0x000ee20000000800 */
[----:B--2---:R-:W-:Y:S02]  /*0d00*/  FFMA R16, R3, R2, R16 ;  /* 0x0000000203107223 */ /* 0x004fe40000000010 */
[-C--:B------:R-:W-:Y:S01]  /*0d10*/  IADD3.X R3, PT, PT, RZ, R11.reuse, RZ, P3, !PT ;  /* 0x0000000bff037210 */ /* 0x080fe20001ffe4ff */
[----:B------:R-:W-:Y:S01]  /*0d20*/  IMAD.MOV.U32 R2, RZ, RZ, R13 ;  /* 0x000000ffff027224 */ /* 0x000fe200078e000d */
[----:B------:R-:W-:Y:S01]  /*0d30*/  @P2 MOV R2, R12 ;  /* 0x0000000c00022202 */ /* 0x000fe20000000f00 */
[----:B---3--:R-:W-:Y:S01]  /*0d40*/  @P2 FFMA R16, R9, R8, R16 ;  /* 0x0000000809102223 */ /* 0x008fe20000000010 */
[----:B------:R-:W-:-:S04]  /*0d50*/  @P2 IADD3.X R9, PT, PT, RZ, R11, RZ, P4, !PT ;  /* 0x0000000bff092210 */ /* 0x000fc800027fe4ff */
[----:B------:R-:W-:-:S07]  /*0d60*/  @P2 MOV R3, R9 ;  /* 0x0000000900032202 */ /* 0x000fce0000000f00 */
.L_x_8:
[----:B------:R-:W0:Y:S01]  /*0d70*/  LDCU UR5, c[0x0][0x3a0] ;  /* 0x00007400ff0577ac */ /* 0x000e220008000800 */
[----:B------:R-:W-:Y:S01]  /*0d80*/  IMAD.WIDE R2, R7, 0x4, R2 ;  /* 0x0000000407027825 */ /* 0x000fe200078e0202 */
[----:B------:R-:W-:-:S04]  /*0d90*/  UIADD3 UR4, UPT, UPT, UR4, 0x1, URZ ;  /* 0x0000000104047890 */ /* 0x000fc8000fffe0ff */
[----:B0-----:R-:W-:-:S09]  /*0da0*/  UISETP.NE.AND UP0, UPT, UR4, UR5, UPT ;  /* 0x000000050400728c */ /* 0x001fd2000bf05270 */
[----:B------:R-:W-:Y:S05]  /*0db0*/  BRA.U UP0, `(.L_x_11) ;  /* 0xfffffff500787547 */ /* 0x000fea000b83ffff */
.L_x_5:
[----:B------:R-:W1:Y:S02]  /*0dc0*/  LDC.64 R2, c[0x0][0x390] ;  /* 0x0000e400ff027b82 */ /* 0x000e640000000a00 */
[----:B-1----:R-:W-:-:S05]  /*0dd0*/  IMAD.WIDE R2, R0, 0x4, R2 ;  /* 0x0000000400027825 */ /* 0x002fca00078e0202 */
[----:B------:R1:W-:Y:S02]  /*0de0*/  STG.E desc[UR6][R2.64], R16 ;  /* 0x0000001002007986 */ /* 0x0003e4000c101906 */
.L_x_4:
[----:B------:R-:W-:Y:S05]  /*0df0*/  BSYNC.RECONVERGENT B0 ;  /* 0x0000000000007941 */ /* 0x000fea0003800200 */
.L_x_3:
[----:B------:R-:W-:Y:S06]  /*0e00*/  BAR.SYNC.DEFER_BLOCKING 0x0 ;  /* 0x0000000000007b1d */ /* 0x000fec0000010000 */
[----:B------:R-:W-:Y:S05]  /*0e10*/  EXIT ;  /* 0x000000000000794d */ /* 0x000fea0003800000 */
.L_x_12:
[----:B------:R-:W-:-:S00]  /*0e20*/  BRA `(.L_x_12) ;  /* 0xfffffffc00fc7947 */ /* 0x000fc0000383ffff */
[----:B------:R-:W-:-:S00]  /*0e30*/  NOP ;  /* 0x0000000000007918 */ /* 0x000fc00000000000 */
        /* <DEDUP_REMOVED lines=12> */
.L_x_13:


//--------------------- .nv.shared._Z11conv_kernelPKfS0_Pfiiiiii --------------------------
	.section	.nv.shared._Z11conv_kernelPKfS0_Pfiiiiii,"aw",@nobits
	.sectionflags	@""
	.align	16
	.zero		1024


//--------------------- .nv.shared.reserved.0     --------------------------
	.section	.nv.shared.reserved.0,"aw",@nobits
	.weak		__nv_reservedSMEM_offset_0_alias
	.size		__nv_reservedSMEM_offset_0_alias, 0, 64
	.other		__nv_reservedSMEM_offset_0_alias,@"STO_CUDA_RESERVED_SHARED STV_DEFAULT"
__nv_reservedSMEM_offset_0_alias:
	.zero		0
	.zero		64


//--------------------- .nv.constant0._Z11conv_kernelPKfS0_Pfiiiiii --------------------------
	.section	.nv.constant0._Z11conv_kernelPKfS0_Pfiiiiii,"a",@progbits
	.sectionflags	@""
	.align	4
.nv.constant0._Z11conv_kernelPKfS0_Pfiiiiii:
	.zero		944


//--------------------- SYMBOLS --------------------------

	.type		.nv.reservedSmem.offset0,@object
	.size		.nv.reservedSmem.offset0,0x4
	.type		.nv.reservedSmem.cap,@object
	.size		.nv.reservedSmem.cap,0x4
